//
// Generated by NVIDIA NVVM Compiler
//
// Compiler Build ID: CL-36424714
// Cuda compilation tools, release 13.0, V13.0.88
// Based on NVVM 20.0.0
//

.version 9.0
.target sm_100
.address_size 64

	// .globl	_Z6VecAddPfS_i

.visible .entry _Z6VecAddPfS_i(
	.param .u64 .ptr .align 1 _Z6VecAddPfS_i_param_0,
	.param .u64 .ptr .align 1 _Z6VecAddPfS_i_param_1,
	.param .u32 _Z6VecAddPfS_i_param_2
)
{
	.reg .pred 	%p<3>;
	.reg .b32 	%r<11>;
	.reg .b32 	%f<4>;
	.reg .b64 	%rd<8>;

	ld.param.u64 	%rd3, [_Z6VecAddPfS_i_param_0];
	ld.param.u64 	%rd4, [_Z6VecAddPfS_i_param_1];
	ld.param.u32 	%r6, [_Z6VecAddPfS_i_param_2];
	mov.u32 	%r1, %ntid.x;
	mov.u32 	%r7, %ctaid.x;
	mov.u32 	%r8, %tid.x;
	mad.lo.s32 	%r10, %r1, %r7, %r8;
	setp.ge.s32 	%p1, %r10, %r6;
	@%p1 bra 	$L__BB0_3;
	mov.u32 	%r9, %nctaid.x;
	mul.lo.s32 	%r3, %r9, %r1;
	cvta.to.global.u64 	%rd1, %rd3;
	cvta.to.global.u64 	%rd2, %rd4;
$L__BB0_2:
	mul.wide.s32 	%rd5, %r10, 4;
	add.s64 	%rd6, %rd1, %rd5;
	ld.global.f32 	%f1, [%rd6];
	add.s64 	%rd7, %rd2, %rd5;
	ld.global.f32 	%f2, [%rd7];
	add.f32 	%f3, %f1, %f2;
	st.global.f32 	[%rd6], %f3;
	add.s32 	%r10, %r10, %r3;
	setp.lt.s32 	%p2, %r10, %r6;
	@%p2 bra 	$L__BB0_2;
$L__BB0_3:
	ret;

}


// ===== COMPILED SASS (sm_100) =====

	.target	sm_100

	.elftype	@"ET_EXEC"


//--------------------- .note.nv.tkinfo           --------------------------
	.section	.note.nv.tkinfo,"",@"SHT_NOTE"
	.sectionflags	@"SHF_NOTE_NV_TKINFO"
	.tkinfo
        /*0018*/ 	.word	0x00000002
        /*0030*/ 	.string	""
        /*0030*/ 	.string	"ptxas"
        /*0030*/ 	.string	"Cuda compilation tools, release 13.0, V13.0.88"
        /*0030*/ 	.string	"Build cuda_13.0.r13.0/compiler.36424714_0"
        /*0030*/ 	.string	"-arch sm_100 -m 64 "



//--------------------- .note.nv.cuinfo           --------------------------
	.section	.note.nv.cuinfo,"",@"SHT_NOTE"
	.sectionflags	@"SHF_NOTE_NV_CUINFO"
        /*0018*/ 	.short	0x0002
        /*001a*/ 	.short	0x0064
        /*001c*/ 	.short	0x0082
	.zero		2


//--------------------- .nv.info                  --------------------------
	.section	.nv.info,"",@"SHT_CUDA_INFO"
	.align	4


	//----- nvinfo : EIATTR_REGCOUNT
	.align		4
        /*0000*/ 	.byte	0x04, 0x2f
        /*0002*/ 	.short	(.L_1 - .L_0)
	.align		4
.L_0:
        /*0004*/ 	.word	index@(_Z6VecAddPfS_i)
        /*0008*/ 	.word	0x0000000e


	//----- nvinfo : EIATTR_FRAME_SIZE
	.align		4
.L_1:
        /*000c*/ 	.byte	0x04, 0x11
        /*000e*/ 	.short	(.L_3 - .L_2)
	.align		4
.L_2:
        /*0010*/ 	.word	index@(_Z6VecAddPfS_i)
        /*0014*/ 	.word	0x00000000


	//----- nvinfo : EIATTR_MIN_STACK_SIZE
	.align		4
.L_3:
        /*0018*/ 	.byte	0x04, 0x12
        /*001a*/ 	.short	(.L_5 - .L_4)
	.align		4
.L_4:
        /*001c*/ 	.word	index@(_Z6VecAddPfS_i)
        /*0020*/ 	.word	0x00000000
.L_5:


//--------------------- .nv.compat                --------------------------
	.section	.nv.compat,"",@"SHT_CUDA_COMPAT_INFO"
	.align	4
        /*0000*/ 	.byte	0x02, 0x09, 0x00, 0x00, 0x02, 0x02, 0x01, 0x00, 0x02, 0x05, 0x05, 0x00, 0x03, 0x07, 0x01, 0x01
        /*0010*/ 	.byte	0x02, 0x03, 0x00, 0x00, 0x02, 0x06, 0x01, 0x00, 0x04, 0x0b, 0x08, 0x00, 0x09, 0x00, 0x00, 0x00
        /*0020*/ 	.byte	0x00, 0x00, 0x00, 0x00


//--------------------- .nv.info._Z6VecAddPfS_i   --------------------------
	.section	.nv.info._Z6VecAddPfS_i,"",@"SHT_CUDA_INFO"
	.sectionflags	@""
	.align	4


	//----- nvinfo : EIATTR_CUDA_API_VERSION
	.align		4
        /*0000*/ 	.byte	0x04, 0x37
        /*0002*/ 	.short	(.L_7 - .L_6)
.L_6:
        /*0004*/ 	.word	0x00000082


	//----- nvinfo : EIATTR_KPARAM_INFO
	.align		4
.L_7:
        /*0008*/ 	.byte	0x04, 0x17
        /*000a*/ 	.short	(.L_9 - .L_8)
.L_8:
        /*000c*/ 	.word	0x00000000
        /*0010*/ 	.short	0x0002
        /*0012*/ 	.short	0x0010
        /*0014*/ 	.byte	0x00, 0xf0, 0x11, 0x00


	//----- nvinfo : EIATTR_KPARAM_INFO
	.align		4
.L_9:
        /*0018*/ 	.byte	0x04, 0x17
        /*001a*/ 	.short	(.L_11 - .L_10)
.L_10:
        /*001c*/ 	.word	0x00000000
        /*0020*/ 	.short	0x0001
        /*0022*/ 	.short	0x0008
        /*0024*/ 	.byte	0x00, 0xf5, 0x21, 0x00


	//----- nvinfo : EIATTR_KPARAM_INFO
	.align		4
.L_11:
        /*0028*/ 	.byte	0x04, 0x17
        /*002a*/ 	.short	(.L_13 - .L_12)
.L_12:
        /*002c*/ 	.word	0x00000000
        /*0030*/ 	.short	0x0000
        /*0032*/ 	.short	0x0000
        /*0034*/ 	.byte	0x00, 0xf5, 0x21, 0x00


	//----- nvinfo : EIATTR_SPARSE_MMA_MASK
	.align		4
.L_13:
        /*0038*/ 	.byte	0x03, 0x50
        /*003a*/ 	.short	0x0000


	//----- nvinfo : EIATTR_MAXREG_COUNT
	.align		4
        /*003c*/ 	.byte	0x03, 0x1b
        /*003e*/ 	.short	0x00ff


	//----- nvinfo : EIATTR_MERCURY_ISA_VERSION
	.align		4
        /*0040*/ 	.byte	0x03, 0x5f
        /*0042*/ 	.short	0x0101


	//----- nvinfo : EIATTR_VRC_CTA_INIT_COUNT
	.align		4
        /*0044*/ 	.byte	0x02, 0x4a
	.zero		1
	.zero		1


	//----- nvinfo : EIATTR_EXIT_INSTR_OFFSETS
	.align		4
        /*0048*/ 	.byte	0x04, 0x1c
        /*004a*/ 	.short	(.L_15 - .L_14)


	//   ....[0]....
.L_14:
        /*004c*/ 	.word	0x00000070


	//   ....[1]....
        /*0050*/ 	.word	0x00000160


	//----- nvinfo : EIATTR_CRS_STACK_SIZE
	.align		4
.L_15:
        /*0054*/ 	.byte	0x04, 0x1e
        /*0056*/ 	.short	(.L_17 - .L_16)
.L_16:
        /*0058*/ 	.word	0x00000000


	//----- nvinfo : EIATTR_CBANK_PARAM_SIZE
	.align		4
.L_17:
        /*005c*/ 	.byte	0x03, 0x19
        /*005e*/ 	.short	0x0014


	//----- nvinfo : EIATTR_PARAM_CBANK
	.align		4
        /*0060*/ 	.byte	0x04, 0x0a
        /*0062*/ 	.short	(.L_19 - .L_18)
	.align		4
.L_18:
        /*0064*/ 	.word	index@(.nv.constant0._Z6VecAddPfS_i)
        /*0068*/ 	.short	0x0380
        /*006a*/ 	.short	0x0014


	//----- nvinfo : EIATTR_SW_WAR
	.align		4
.L_19:
        /*006c*/ 	.byte	0x04, 0x36
        /*006e*/ 	.short	(.L_21 - .L_20)
.L_20:
        /*0070*/ 	.word	0x00000008
.L_21:


//--------------------- .nv.callgraph             --------------------------
	.section	.nv.callgraph,"",@"SHT_CUDA_CALLGRAPH"
	.align	4
	.sectionentsize	8
	.align		4
        /*0000*/ 	.word	0x00000000
	.align		4
        /*0004*/ 	.word	0xffffffff
	.align		4
        /*0008*/ 	.word	0x00000000
	.align		4
        /*000c*/ 	.word	0xfffffffe
	.align		4
        /*0010*/ 	.word	0x00000000
	.align		4
        /*0014*/ 	.word	0xfffffffd
	.align		4
        /*0018*/ 	.word	0x00000000
	.align		4
        /*001c*/ 	.word	0xfffffffc


//--------------------- .text._Z6VecAddPfS_i      --------------------------
	.section	.text._Z6VecAddPfS_i,"ax",@progbits
	.align	128
        .global         _Z6VecAddPfS_i
        .type           _Z6VecAddPfS_i,@function
        .size           _Z6VecAddPfS_i,(.L_x_2 - _Z6VecAddPfS_i)
        .other          _Z6VecAddPfS_i,@"STO_CUDA_ENTRY STV_DEFAULT"
_Z6VecAddPfS_i:
.text._Z6VecAddPfS_i:
[----:B------:R-:W-:Y:S01]  /*0000*/  LDC R1, c[0x0][0x37c] ;  /* 0x0000df00ff017b82 */ /* 0x000fe20000000800 */
[----:B------:R-:W0:Y:S01]  /*0010*/  S2R R0, SR_CTAID.X ;  /* 0x0000000000007919 */ /* 0x000e220000002500 */
[----:B------:R-:W0:Y:S01]  /*0020*/  LDCU UR4, c[0x0][0x360] ;  /* 0x00006c00ff0477ac */ /* 0x000e220008000800 */
[----:B------:R-:W0:Y:S01]  /*0030*/  S2R R3, SR_TID.X ;  /* 0x0000000000037919 */ /* 0x000e220000002100 */
[----:B------:R-:W1:Y:S01]  /*0040*/  LDCU UR8, c[0x0][0x390] ;  /* 0x00007200ff0877ac */ /* 0x000e620008000800 */
[----:B0-----:R-:W-:-:S05]  /*0050*/  IMAD R0, R0, UR4, R3 ;  /* 0x0000000400007c24 */ /* 0x001fca000f8e0203 */
[----:B-1----:R-:W-:-:S13]  /*0060*/  ISETP.GE.AND P0, PT, R0, UR8, PT ;  /* 0x0000000800007c0c */ /* 0x002fda000bf06270 */
[----:B------:R-:W-:Y:S05]  /*0070*/  @P0 EXIT ;  /* 0x000000000000094d */ /* 0x000fea0003800000 */
[----:B------:R-:W0:Y:S01]  /*0080*/  LDC.64 R6, c[0x0][0x380] ;  /* 0x0000e000ff067b82 */ /* 0x000e220000000a00 */
[----:B------:R-:W1:Y:S01]  /*0090*/  LDCU UR5, c[0x0][0x370] ;  /* 0x00006e00ff0577ac */ /* 0x000e620008000800 */
[----:B------:R-:W2:Y:S06]  /*00a0*/  LDCU.64 UR6, c[0x0][0x358] ;  /* 0x00006b00ff0677ac */ /* 0x000eac0008000a00 */
[----:B------:R-:W3:Y:S01]  /*00b0*/  LDC.64 R8, c[0x0][0x388] ;  /* 0x0000e200ff087b82 */ /* 0x000ee20000000a00 */
[----:B-1----:R-:W-:-:S12]  /*00c0*/  UIMAD UR4, UR4, UR5, URZ ;  /* 0x00000005040472a4 */ /* 0x002fd8000f8e02ff */
.L_x_0:
[----:B---3--:R-:W-:-:S04]  /*00d0*/  IMAD.WIDE R4, R0, 0x4, R8 ;  /* 0x0000000400047825 */ /* 0x008fc800078e0208 */
[C---:B01----:R-:W-:Y:S02]  /*00e0*/  IMAD.WIDE R2, R0.reuse, 0x4, R6 ;  /* 0x0000000400027825 */ /* 0x043fe400078e0206 */
[----:B--2---:R-:W2:Y:S04]  /*00f0*/  LDG.E R5, desc[UR6][R4.64] ;  /* 0x0000000604057981 */ /* 0x004ea8000c1e1900 */
[----:B------:R-:W2:Y:S01]  /*0100*/  LDG.E R10, desc[UR6][R2.64] ;  /* 0x00000006020a7981 */ /* 0x000ea2000c1e1900 */
[----:B------:R-:W-:-:S04]  /*0110*/  IADD3 R0, PT, PT, R0, UR4, RZ ;  /* 0x0000000400007c10 */ /* 0x000fc8000fffe0ff */
[----:B------:R-:W-:Y:S01]  /*0120*/  ISETP.GE.AND P0, PT, R0, UR8, PT ;  /* 0x0000000800007c0c */ /* 0x000fe2000bf06270 */
[----:B--2---:R-:W-:-:S05]  /*0130*/  FADD R11, R10, R5 ;  /* 0x000000050a0b7221 */ /* 0x004fca0000000000 */
[----:B------:R1:W-:Y:S07]  /*0140*/  STG.E desc[UR6][R2.64], R11 ;  /* 0x0000000b02007986 */ /* 0x0003ee000c101906 */
[----:B------:R-:W-:Y:S05]  /*0150*/  @!P0 BRA `(.L_x_0) ;  /* 0xfffffffc00dc8947 */ /* 0x000fea000383ffff */
[----:B------:R-:W-:Y:S05]  /*0160*/  EXIT ;  /* 0x000000000000794d */ /* 0x000fea0003800000 */
.L_x_1:
[----:B------:R-:W-:-:S00]  /*0170*/  BRA `(.L_x_1) ;  /* 0xfffffffc00fc7947 */ /* 0x000fc0000383ffff */
[----:B------:R-:W-:-:S00]  /*0180*/  NOP ;  /* 0x0000000000007918 */ /* 0x000fc00000000000 */
[----:B------:R-:W-:-:S00]  /*0190*/  NOP ;  /* 0x0000000000007918 */ /* 0x000fc00000000000 */
[----:B------:R-:W-:-:S00]  /*01a0*/  NOP ;  /* 0x0000000000007918 */ /* 0x000fc00000000000 */
[----:B------:R-:W-:-:S00]  /*01b0*/  NOP ;  /* 0x0000000000007918 */ /* 0x000fc00000000000 */
[----:B------:R-:W-:-:S00]  /*01c0*/  NOP ;  /* 0x0000000000007918 */ /* 0x000fc00000000000 */
[----:B------:R-:W-:-:S00]  /*01d0*/  NOP ;  /* 0x0000000000007918 */ /* 0x000fc00000000000 */
[----:B------:R-:W-:-:S00]  /*01e0*/  NOP ;  /* 0x0000000000007918 */ /* 0x000fc00000000000 */
[----:B------:R-:W-:-:S00]  /*01f0*/  NOP ;  /* 0x0000000000007918 */ /* 0x000fc00000000000 */
.L_x_2:


//--------------------- .nv.shared.reserved.0     --------------------------
	.section	.nv.shared.reserved.0,"aw",@nobits
	.weak		__nv_reservedSMEM_offset_0_alias
	.size		__nv_reservedSMEM_offset_0_alias, 0, 64
	.other		__nv_reservedSMEM_offset_0_alias,@"STO_CUDA_RESERVED_SHARED STV_DEFAULT"
__nv_reservedSMEM_offset_0_alias:
	.zero		0
	.zero		64


//--------------------- .nv.constant0._Z6VecAddPfS_i --------------------------
	.section	.nv.constant0._Z6VecAddPfS_i,"a",@progbits
	.sectionflags	@""
	.align	4
.nv.constant0._Z6VecAddPfS_i:
	.zero		916


//--------------------- SYMBOLS --------------------------

	.type		.nv.reservedSmem.offset0,@object
	.size		.nv.reservedSmem.offset0,0x4
